	.headerflags	@"EF_CUDA_TEXMODE_UNIFIED EF_CUDA_64BIT_ADDRESS EF_CUDA_ACCELERATORS EF_CUDA_SM90 EF_CUDA_VIRTUAL_SM(EF_CUDA_SM90)"
	.elftype	@"ET_EXEC"


//--------------------- .nv.info                  --------------------------
	.section	.nv.info,"",@"SHT_CUDA_INFO"
	.align	4


	//----- nvinfo : EIATTR_REGCOUNT
	.align		4
        /*0000*/ 	.byte	0x04, 0x2f
        /*0002*/ 	.short	(.L_3 - .L_2)
	.align		4
.L_2:
        /*0004*/ 	.word	index@(triton_poi_fused__native_batch_norm_legit_no_training_2)
        /*0008*/ 	.word	0x00000011


	//----- nvinfo : EIATTR_MIN_STACK_SIZE
	.align		4
.L_3:
        /*000c*/ 	.byte	0x04, 0x12
        /*000e*/ 	.short	(.L_5 - .L_4)
	.align		4
.L_4:
        /*0010*/ 	.word	index@(triton_poi_fused__native_batch_norm_legit_no_training_2)
        /*0014*/ 	.word	0x00000000


	//----- nvinfo : EIATTR_FRAME_SIZE
	.align		4
.L_5:
        /*0018*/ 	.byte	0x04, 0x11
        /*001a*/ 	.short	(.L_7 - .L_6)
	.align		4
.L_6:
        /*001c*/ 	.word	index@(triton_poi_fused__native_batch_norm_legit_no_training_2)
        /*0020*/ 	.word	0x00000000


	//----- nvinfo : EIATTR_MIN_STACK_SIZE
	.align		4
.L_7:
        /*0024*/ 	.byte	0x04, 0x12
        /*0026*/ 	.short	(.L_9 - .L_8)
	.align		4
.L_8:
        /*0028*/ 	.word	index@(triton_poi_fused__native_batch_norm_legit_no_training_2)
        /*002c*/ 	.word	0x00000000
.L_9:


//--------------------- .nv.info.triton_poi_fused__native_batch_norm_legit_no_training_2 --------------------------
	.section	.nv.info.triton_poi_fused__native_batch_norm_legit_no_training_2,"",@"SHT_CUDA_INFO"
	.sectionflags	@""
	.align	4


	//----- nvinfo : EIATTR_CUDA_API_VERSION
	.align		4
        /*0000*/ 	.byte	0x04, 0x37
        /*0002*/ 	.short	(.L_11 - .L_10)
.L_10:
        /*0004*/ 	.word	0x0000007c


	//----- nvinfo : EIATTR_KPARAM_INFO
	.align		4
.L_11:
        /*0008*/ 	.byte	0x04, 0x17
        /*000a*/ 	.short	(.L_13 - .L_12)
.L_12:
        /*000c*/ 	.word	0x00000000
        /*0010*/ 	.short	0x0006
        /*0012*/ 	.short	0x0030
        /*0014*/ 	.byte	0x00, 0xf0, 0x11, 0x00


	//----- nvinfo : EIATTR_KPARAM_INFO
	.align		4
.L_13:
        /*0018*/ 	.byte	0x04, 0x17
        /*001a*/ 	.short	(.L_15 - .L_14)
.L_14:
        /*001c*/ 	.word	0x00000000
        /*0020*/ 	.short	0x0005
        /*0022*/ 	.short	0x0028
        /*0024*/ 	.byte	0x00, 0xf4, 0x21, 0x00


	//----- nvinfo : EIATTR_KPARAM_INFO
	.align		4
.L_15:
        /*0028*/ 	.byte	0x04, 0x17
        /*002a*/ 	.short	(.L_17 - .L_16)
.L_16:
        /*002c*/ 	.word	0x00000000
        /*0030*/ 	.short	0x0004
        /*0032*/ 	.short	0x0020
        /*0034*/ 	.byte	0x00, 0xf4, 0x21, 0x00


	//----- nvinfo : EIATTR_KPARAM_INFO
	.align		4
.L_17:
        /*0038*/ 	.byte	0x04, 0x17
        /*003a*/ 	.short	(.L_19 - .L_18)
.L_18:
        /*003c*/ 	.word	0x00000000
        /*0040*/ 	.short	0x0003
        /*0042*/ 	.short	0x0018
        /*0044*/ 	.byte	0x00, 0xf4, 0x21, 0x00


	//----- nvinfo : EIATTR_KPARAM_INFO
	.align		4
.L_19:
        /*0048*/ 	.byte	0x04, 0x17
        /*004a*/ 	.short	(.L_21 - .L_20)
.L_20:
        /*004c*/ 	.word	0x00000000
        /*0050*/ 	.short	0x0002
        /*0052*/ 	.short	0x0010
        /*0054*/ 	.byte	0x00, 0xf4, 0x21, 0x00


	//----- nvinfo : EIATTR_KPARAM_INFO
	.align		4
.L_21:
        /*0058*/ 	.byte	0x04, 0x17
        /*005a*/ 	.short	(.L_23 - .L_22)
.L_22:
        /*005c*/ 	.word	0x00000000
        /*0060*/ 	.short	0x0001
        /*0062*/ 	.short	0x0008
        /*0064*/ 	.byte	0x00, 0xf4, 0x21, 0x00


	//----- nvinfo : EIATTR_KPARAM_INFO
	.align		4
.L_23:
        /*0068*/ 	.byte	0x04, 0x17
        /*006a*/ 	.short	(.L_25 - .L_24)
.L_24:
        /*006c*/ 	.word	0x00000000
        /*0070*/ 	.short	0x0000
        /*0072*/ 	.short	0x0000
        /*0074*/ 	.byte	0x00, 0xf4, 0x21, 0x00


	//----- nvinfo : EIATTR_SPARSE_MMA_MASK
	.align		4
.L_25:
        /*0078*/ 	.byte	0x03, 0x50
        /*007a*/ 	.short	0x0000


	//----- nvinfo : EIATTR_MAXREG_COUNT
	.align		4
        /*007c*/ 	.byte	0x03, 0x1b
        /*007e*/ 	.short	0x00ff


	//----- nvinfo : EIATTR_EXIT_INSTR_OFFSETS
	.align		4
        /*0080*/ 	.byte	0x04, 0x1c
        /*0082*/ 	.short	(.L_27 - .L_26)


	//   ....[0]....
.L_26:
        /*0084*/ 	.word	0x00000310


	//----- nvinfo : EIATTR_REQNTID
	.align		4
.L_27:
        /*0088*/ 	.byte	0x04, 0x10
        /*008a*/ 	.short	(.L_29 - .L_28)
.L_28:
        /*008c*/ 	.word	0x00000100
        /*0090*/ 	.word	0x00000001
        /*0094*/ 	.word	0x00000001


	//----- nvinfo : EIATTR_CBANK_PARAM_SIZE
	.align		4
.L_29:
        /*0098*/ 	.byte	0x03, 0x19
        /*009a*/ 	.short	0x0034


	//----- nvinfo : EIATTR_PARAM_CBANK
	.align		4
        /*009c*/ 	.byte	0x04, 0x0a
        /*009e*/ 	.short	(.L_31 - .L_30)
	.align		4
.L_30:
        /*00a0*/ 	.word	index@(.nv.constant0.triton_poi_fused__native_batch_norm_legit_no_training_2)
        /*00a4*/ 	.short	0x0210
        /*00a6*/ 	.short	0x0034


	//----- nvinfo : EIATTR_SW_WAR
	.align		4
.L_31:
        /*00a8*/ 	.byte	0x04, 0x36
        /*00aa*/ 	.short	(.L_33 - .L_32)
.L_32:
        /*00ac*/ 	.word	0x00000008
.L_33:


//--------------------- .nv.callgraph             --------------------------
	.section	.nv.callgraph,"",@"SHT_CUDA_CALLGRAPH"
	.align	4
	.sectionentsize	8
	.align		4
        /*0000*/ 	.word	0x00000000
	.align		4
        /*0004*/ 	.word	0xffffffff
	.align		4
        /*0008*/ 	.word	0x00000000
	.align		4
        /*000c*/ 	.word	0xfffffffe
	.align		4
        /*0010*/ 	.word	0x00000000
	.align		4
        /*0014*/ 	.word	0xfffffffd
	.align		4
        /*0018*/ 	.word	0x00000000
	.align		4
        /*001c*/ 	.word	0xfffffffc


//--------------------- .nv.constant4             --------------------------
	.section	.nv.constant4,"a",@progbits
	.align	8
	.align		8
.nv.constant4:
        /*0000*/ 	.dword	_$_str
	.align		8
        /*0008*/ 	.dword	_$_str_$_2


//--------------------- .text.triton_poi_fused__native_batch_norm_legit_no_training_2 --------------------------
	.section	.text.triton_poi_fused__native_batch_norm_legit_no_training_2,"ax",@progbits
	.align	128
        .global         triton_poi_fused__native_batch_norm_legit_no_training_2
        .type           triton_poi_fused__native_batch_norm_legit_no_training_2,@function
        .size           triton_poi_fused__native_batch_norm_legit_no_training_2,(.L_x_1 - triton_poi_fused__native_batch_norm_legit_no_training_2)
        .other          triton_poi_fused__native_batch_norm_legit_no_training_2,@"STO_CUDA_ENTRY STV_DEFAULT"
triton_poi_fused__native_batch_norm_legit_no_training_2:
.text.triton_poi_fused__native_batch_norm_legit_no_training_2:
[----:B------:R-:W-:Y:S01]  /*0000*/  LDC R1, c[0x0][0x28] ;  /* 0x00000a00ff017b82 */ /* 0x000fe20000000800 */
[----:B------:R-:W1:Y:S07]  /*0010*/  S2R R0, SR_TID.X ;  /* 0x0000000000007919 */ /* 0x000e6e0000002100 */
[----:B------:R-:W2:Y:S01]  /*0020*/  LDC.64 R6, c[0x0][0x220] ;  /* 0x00008800ff067b82 */ /* 0x000ea20000000a00 */
[----:B------:R-:W-:Y:S01]  /*0030*/  ULDC.64 UR4, c[0x0][0x208] ;  /* 0x0000820000047ab9 */ /* 0x000fe20000000a00 */
[----:B------:R-:W3:Y:S06]  /*0040*/  S2R R5, SR_CTAID.X ;  /* 0x0000000000057919 */ /* 0x000eec0000002500 */
[----:B------:R-:W4:Y:S08]  /*0050*/  LDC.64 R8, c[0x0][0x228] ;  /* 0x00008a00ff087b82 */ /* 0x000f300000000a00 */
[----:B------:R-:W5:Y:S01]  /*0060*/  LDC.64 R10, c[0x0][0x230] ;  /* 0x00008c00ff0a7b82 */ /* 0x000f620000000a00 */
[----:B-1----:R-:W-:-:S02]  /*0070*/  SHF.L.U32 R0, R0, 0x1, RZ ;  /* 0x0000000100007819 */ /* 0x002fc400000006ff */
[----:B---3--:R-:W-:Y:S02]  /*0080*/  SHF.R.S32.HI R3, RZ, 0x16, R5 ;  /* 0x00000016ff037819 */ /* 0x008fe40000011405 */
[----:B------:R-:W-:Y:S02]  /*0090*/  LOP3.LUT R0, R0, 0x1fe, RZ, 0xc0, !PT ;  /* 0x000001fe00007812 */ /* 0x000fe400078ec0ff */
[----:B------:R-:W-:Y:S02]  /*00a0*/  SGXT R3, R3, 0x1 ;  /* 0x000000010303781a */ /* 0x000fe40000000200 */
[----:B------:R-:W-:Y:S02]  /*00b0*/  LEA R0, R5, R0, 0x9 ;  /* 0x0000000005007211 */ /* 0x000fe400078e48ff */
[----:B------:R-:W1:Y:S02]  /*00c0*/  LDC.64 R4, c[0x0][0x218] ;  /* 0x00008600ff047b82 */ /* 0x000e640000000a00 */
[----:B------:R-:W-:-:S04]  /*00d0*/  LEA.HI R3, R3, R0, RZ, 0xa ;  /* 0x0000000003037211 */ /* 0x000fc800078f50ff */
[----:B------:R-:W-:-:S04]  /*00e0*/  SHF.R.S32.HI R3, RZ, 0xa, R3 ;  /* 0x0000000aff037819 */ /* 0x000fc80000011403 */
[----:B------:R-:W-:-:S04]  /*00f0*/  LEA.HI R2, R3, R3, RZ, 0x5 ;  /* 0x0000000303027211 */ /* 0x000fc800078f28ff */
[----:B------:R-:W-:-:S04]  /*0100*/  LOP3.LUT R2, R2, 0xffffffe0, RZ, 0xc0, !PT ;  /* 0xffffffe002027812 */ /* 0x000fc800078ec0ff */
[----:B------:R-:W-:Y:S02]  /*0110*/  IADD3 R13, R3, -R2, RZ ;  /* 0x80000002030d7210 */ /* 0x000fe40007ffe0ff */
[----:B------:R-:W3:Y:S03]  /*0120*/  LDC.64 R2, c[0x0][0x210] ;  /* 0x00008400ff027b82 */ /* 0x000ee60000000a00 */
[----:B--2---:R-:W-:-:S06]  /*0130*/  IMAD.WIDE R6, R13, 0x4, R6 ;  /* 0x000000040d067825 */ /* 0x004fcc00078e0206 */
[----:B------:R-:W2:Y:S01]  /*0140*/  LDG.E.EL R6, desc[UR4][R6.64] ;  /* 0x0000000406067981 */ /* 0x000ea2000c2e1900 */
[----:B-1----:R-:W-:-:S05]  /*0150*/  IMAD.WIDE R4, R13, 0x4, R4 ;  /* 0x000000040d047825 */ /* 0x002fca00078e0204 */
[----:B------:R1:W2:Y:S01]  /*0160*/  LDG.E.EL R12, desc[UR4][R4.64] ;  /* 0x00000004040c7981 */ /* 0x0002a2000c2e1900 */
[----:B---3--:R-:W-:Y:S01]  /*0170*/  IMAD.WIDE R2, R0, 0x4, R2 ;  /* 0x0000000400027825 */ /* 0x008fe200078e0202 */
[----:B------:R-:W-:Y:S01]  /*0180*/  HFMA2.MMA R14, -RZ, RZ, 1.625, 0 ;  /* 0x3e800000ff0e7435 */ /* 0x000fe200000001ff */
[----:B-1----:R-:W1:Y:S04]  /*0190*/  LDC.64 R4, c[0x0][0x238] ;  /* 0x00008e00ff047b82 */ /* 0x002e680000000a00 */
[----:B------:R-:W3:Y:S01]  /*01a0*/  LDG.E.64 R2, desc[UR4][R2.64] ;  /* 0x0000000402027981 */ /* 0x000ee2000c1e1b00 */
[----:B----4-:R-:W-:-:S04]  /*01b0*/  IMAD.WIDE R8, R13, 0x4, R8 ;  /* 0x000000040d087825 */ /* 0x010fc800078e0208 */
[----:B-----5:R-:W-:Y:S02]  /*01c0*/  IMAD.WIDE R10, R13, 0x4, R10 ;  /* 0x000000040d0a7825 */ /* 0x020fe400078e020a */
[----:B------:R-:W4:Y:S04]  /*01d0*/  LDG.E.EL R8, desc[UR4][R8.64] ;  /* 0x0000000408087981 */ /* 0x000f28000c2e1900 */
[----:B------:R-:W4:Y:S01]  /*01e0*/  LDG.E.EL R11, desc[UR4][R10.64] ;  /* 0x000000040a0b7981 */ /* 0x000f22000c2e1900 */
[----:B-1----:R-:W-:-:S04]  /*01f0*/  IMAD.WIDE R4, R0, 0x4, R4 ;  /* 0x0000000400047825 */ /* 0x002fc800078e0204 */
[----:B--2---:R-:W-:-:S04]  /*0200*/  FADD R6, R6, 9.9999997473787516356e-06 ;  /* 0x3727c5ac06067421 */ /* 0x004fc80000000000 */
[----:B------:R-:W1:Y:S02]  /*0210*/  MUFU.SQRT R7, R6 ;  /* 0x0000000600077308 */ /* 0x000e640000002000 */
[C---:B-1----:R-:W-:Y:S02]  /*0220*/  FSETP.GT.AND P0, PT, R7.reuse, 8.50705917302346158658e+37, PT ;  /* 0x7e8000000700780b */ /* 0x042fe40003f04000 */
[----:B------:R-:W-:-:S11]  /*0230*/  FSETP.GEU.AND P1, PT, R7, 1.175494350822287508e-38, PT ;  /* 0x008000000700780b */ /* 0x000fd60003f2e000 */
[----:B------:R-:W-:-:S04]  /*0240*/  @P0 FMUL R7, R7, 0.25 ;  /* 0x3e80000007070820 */ /* 0x000fc80000400000 */
[----:B------:R-:W-:-:S06]  /*0250*/  @!P1 FMUL R7, R7, 16777216 ;  /* 0x4b80000007079820 */ /* 0x000fcc0000400000 */
[----:B------:R-:W1:Y:S01]  /*0260*/  MUFU.RCP R7, R7 ;  /* 0x0000000700077308 */ /* 0x000e620000001000 */
[----:B------:R-:W-:Y:S01]  /*0270*/  FSEL R14, R14, 1, P0 ;  /* 0x3f8000000e0e7808 */ /* 0x000fe20000000000 */
[----:B---3--:R-:W-:-:S04]  /*0280*/  FADD R2, R2, -R12 ;  /* 0x8000000c02027221 */ /* 0x008fc80000000000 */
[----:B------:R-:W-:Y:S01]  /*0290*/  @!P1 FMUL R14, R14, 16777216 ;  /* 0x4b8000000e0e9820 */ /* 0x000fe20000400000 */
[----:B------:R-:W-:-:S03]  /*02a0*/  FADD R3, R3, -R12 ;  /* 0x8000000c03037221 */ /* 0x000fc60000000000 */
[----:B-1----:R-:W-:-:S04]  /*02b0*/  FMUL R14, R7, R14 ;  /* 0x0000000e070e7220 */ /* 0x002fc80000400000 */
[-C--:B------:R-:W-:Y:S01]  /*02c0*/  FMUL R2, R2, R14.reuse ;  /* 0x0000000e02027220 */ /* 0x080fe20000400000 */
[----:B------:R-:W-:-:S03]  /*02d0*/  FMUL R14, R3, R14 ;  /* 0x0000000e030e7220 */ /* 0x000fc60000400000 */
[C-C-:B----4-:R-:W-:Y:S01]  /*02e0*/  FFMA R2, R8.reuse, R2, R11.reuse ;  /* 0x0000000208027223 */ /* 0x150fe2000000000b */
[----:B------:R-:W-:-:S05]  /*02f0*/  FFMA R3, R8, R14, R11 ;  /* 0x0000000e08037223 */ /* 0x000fca000000000b */
[----:B------:R-:W-:Y:S01]  /*0300*/  STG.E.64 desc[UR4][R4.64], R2 ;  /* 0x0000000204007986 */ /* 0x000fe2000c101b04 */
[----:B------:R-:W-:Y:S05]  /*0310*/  EXIT ;  /* 0x000000000000794d */ /* 0x000fea0003800000 */
.L_x_0:
[----:B------:R-:W-:-:S00]  /*0320*/  BRA `(.L_x_0) ;  /* 0xfffffffc00fc7947 */ /* 0x000fc0000383ffff */
[----:B------:R-:W-:-:S00]  /*0330*/  NOP ;  /* 0x0000000000007918 */ /* 0x000fc00000000000 */
        /* <DEDUP_REMOVED lines=12> */
.L_x_1:


//--------------------- .nv.global.init           --------------------------
	.section	.nv.global.init,"aw",@progbits
.nv.global.init:
	.type		_$_str,@object
	.size		_$_str,(_$_str_$_2 - _$_str)
_$_str:
        /*0000*/ 	.byte	0x5f, 0x5f, 0x43, 0x55, 0x44, 0x41, 0x5f, 0x46, 0x54, 0x5a, 0x00
	.type		_$_str_$_2,@object
	.size		_$_str_$_2,(.L_1 - _$_str_$_2)
_$_str_$_2:
        /*000b*/ 	.byte	0x5f, 0x5f, 0x43, 0x55, 0x44, 0x41, 0x5f, 0x50, 0x52, 0x45, 0x43, 0x5f, 0x53, 0x51, 0x52, 0x54
        /*001b*/ 	.byte	0x00
.L_1:


//--------------------- .nv.constant0.triton_poi_fused__native_batch_norm_legit_no_training_2 --------------------------
	.section	.nv.constant0.triton_poi_fused__native_batch_norm_legit_no_training_2,"a",@progbits
	.sectionflags	@""
	.align	4
.nv.constant0.triton_poi_fused__native_batch_norm_legit_no_training_2:
	.zero		580
